//
// Generated by NVIDIA NVVM Compiler
//
// Compiler Build ID: CL-36424714
// Cuda compilation tools, release 13.0, V13.0.88
// Based on NVVM 20.0.0
//

.version 9.0
.target sm_100
.address_size 64

	// .globl	_Z4gainiifffPfS_

.visible .entry _Z4gainiifffPfS_(
	.param .u32 _Z4gainiifffPfS__param_0,
	.param .u32 _Z4gainiifffPfS__param_1,
	.param .f32 _Z4gainiifffPfS__param_2,
	.param .f32 _Z4gainiifffPfS__param_3,
	.param .f32 _Z4gainiifffPfS__param_4,
	.param .u64 .ptr .align 1 _Z4gainiifffPfS__param_5,
	.param .u64 .ptr .align 1 _Z4gainiifffPfS__param_6
)
{
	.reg .pred 	%p<4>;
	.reg .b32 	%r<15>;
	.reg .b32 	%f<11>;
	.reg .b64 	%rd<8>;

	ld.param.u32 	%r3, [_Z4gainiifffPfS__param_0];
	ld.param.u32 	%r4, [_Z4gainiifffPfS__param_1];
	ld.param.f32 	%f1, [_Z4gainiifffPfS__param_2];
	ld.param.f32 	%f2, [_Z4gainiifffPfS__param_3];
	ld.param.f32 	%f3, [_Z4gainiifffPfS__param_4];
	ld.param.u64 	%rd1, [_Z4gainiifffPfS__param_5];
	ld.param.u64 	%rd2, [_Z4gainiifffPfS__param_6];
	mov.u32 	%r6, %ctaid.x;
	mov.u32 	%r7, %ntid.x;
	mov.u32 	%r8, %tid.x;
	mad.lo.s32 	%r1, %r6, %r7, %r8;
	mov.u32 	%r9, %ctaid.y;
	mov.u32 	%r10, %ntid.y;
	mov.u32 	%r11, %tid.y;
	mad.lo.s32 	%r12, %r9, %r10, %r11;
	setp.ge.s32 	%p1, %r1, %r3;
	setp.ge.s32 	%p2, %r12, %r4;
	or.pred  	%p3, %p1, %p2;
	@%p3 bra 	$L__BB0_2;
	cvta.to.global.u64 	%rd3, %rd1;
	cvta.to.global.u64 	%rd4, %rd2;
	mad.lo.s32 	%r13, %r12, %r3, %r1;
	shl.b32 	%r14, %r13, 2;
	mul.wide.s32 	%rd5, %r14, 4;
	add.s64 	%rd6, %rd3, %rd5;
	ld.global.f32 	%f4, [%rd6];
	mul.f32 	%f5, %f1, %f4;
	add.s64 	%rd7, %rd4, %rd5;
	st.global.f32 	[%rd7], %f5;
	ld.global.f32 	%f6, [%rd6+4];
	mul.f32 	%f7, %f2, %f6;
	st.global.f32 	[%rd7+4], %f7;
	ld.global.f32 	%f8, [%rd6+8];
	mul.f32 	%f9, %f3, %f8;
	st.global.f32 	[%rd7+8], %f9;
	ld.global.f32 	%f10, [%rd6+12];
	st.global.f32 	[%rd7+12], %f10;
$L__BB0_2:
	ret;

}


// ===== COMPILED SASS (sm_100) =====

	.target	sm_100

	.elftype	@"ET_EXEC"


//--------------------- .note.nv.tkinfo           --------------------------
	.section	.note.nv.tkinfo,"",@"SHT_NOTE"
	.sectionflags	@"SHF_NOTE_NV_TKINFO"
	.tkinfo
        /*0018*/ 	.word	0x00000002
        /*0030*/ 	.string	""
        /*0030*/ 	.string	"ptxas"
        /*0030*/ 	.string	"Cuda compilation tools, release 13.0, V13.0.88"
        /*0030*/ 	.string	"Build cuda_13.0.r13.0/compiler.36424714_0"
        /*0030*/ 	.string	"-arch sm_100 -m 64 "



//--------------------- .note.nv.cuinfo           --------------------------
	.section	.note.nv.cuinfo,"",@"SHT_NOTE"
	.sectionflags	@"SHF_NOTE_NV_CUINFO"
        /*0018*/ 	.short	0x0002
        /*001a*/ 	.short	0x0064
        /*001c*/ 	.short	0x0082
	.zero		2


//--------------------- .nv.info                  --------------------------
	.section	.nv.info,"",@"SHT_CUDA_INFO"
	.align	4


	//----- nvinfo : EIATTR_REGCOUNT
	.align		4
        /*0000*/ 	.byte	0x04, 0x2f
        /*0002*/ 	.short	(.L_1 - .L_0)
	.align		4
.L_0:
        /*0004*/ 	.word	index@(_Z4gainiifffPfS_)
        /*0008*/ 	.word	0x00000010


	//----- nvinfo : EIATTR_FRAME_SIZE
	.align		4
.L_1:
        /*000c*/ 	.byte	0x04, 0x11
        /*000e*/ 	.short	(.L_3 - .L_2)
	.align		4
.L_2:
        /*0010*/ 	.word	index@(_Z4gainiifffPfS_)
        /*0014*/ 	.word	0x00000000


	//----- nvinfo : EIATTR_MIN_STACK_SIZE
	.align		4
.L_3:
        /*0018*/ 	.byte	0x04, 0x12
        /*001a*/ 	.short	(.L_5 - .L_4)
	.align		4
.L_4:
        /*001c*/ 	.word	index@(_Z4gainiifffPfS_)
        /*0020*/ 	.word	0x00000000
.L_5:


//--------------------- .nv.compat                --------------------------
	.section	.nv.compat,"",@"SHT_CUDA_COMPAT_INFO"
	.align	4
        /*0000*/ 	.byte	0x02, 0x09, 0x00, 0x00, 0x02, 0x02, 0x01, 0x00, 0x02, 0x05, 0x05, 0x00, 0x03, 0x07, 0x01, 0x01
        /*0010*/ 	.byte	0x02, 0x03, 0x00, 0x00, 0x02, 0x06, 0x01, 0x00, 0x04, 0x0b, 0x08, 0x00, 0x09, 0x00, 0x00, 0x00
        /*0020*/ 	.byte	0x00, 0x00, 0x00, 0x00


//--------------------- .nv.info._Z4gainiifffPfS_ --------------------------
	.section	.nv.info._Z4gainiifffPfS_,"",@"SHT_CUDA_INFO"
	.sectionflags	@""
	.align	4


	//----- nvinfo : EIATTR_CUDA_API_VERSION
	.align		4
        /*0000*/ 	.byte	0x04, 0x37
        /*0002*/ 	.short	(.L_7 - .L_6)
.L_6:
        /*0004*/ 	.word	0x00000082


	//----- nvinfo : EIATTR_KPARAM_INFO
	.align		4
.L_7:
        /*0008*/ 	.byte	0x04, 0x17
        /*000a*/ 	.short	(.L_9 - .L_8)
.L_8:
        /*000c*/ 	.word	0x00000000
        /*0010*/ 	.short	0x0006
        /*0012*/ 	.short	0x0020
        /*0014*/ 	.byte	0x00, 0xf5, 0x21, 0x00


	//----- nvinfo : EIATTR_KPARAM_INFO
	.align		4
.L_9:
        /*0018*/ 	.byte	0x04, 0x17
        /*001a*/ 	.short	(.L_11 - .L_10)
.L_10:
        /*001c*/ 	.word	0x00000000
        /*0020*/ 	.short	0x0005
        /*0022*/ 	.short	0x0018
        /*0024*/ 	.byte	0x00, 0xf5, 0x21, 0x00


	//----- nvinfo : EIATTR_KPARAM_INFO
	.align		4
.L_11:
        /*0028*/ 	.byte	0x04, 0x17
        /*002a*/ 	.short	(.L_13 - .L_12)
.L_12:
        /*002c*/ 	.word	0x00000000
        /*0030*/ 	.short	0x0004
        /*0032*/ 	.short	0x0010
        /*0034*/ 	.byte	0x00, 0xf0, 0x11, 0x00


	//----- nvinfo : EIATTR_KPARAM_INFO
	.align		4
.L_13:
        /*0038*/ 	.byte	0x04, 0x17
        /*003a*/ 	.short	(.L_15 - .L_14)
.L_14:
        /*003c*/ 	.word	0x00000000
        /*0040*/ 	.short	0x0003
        /*0042*/ 	.short	0x000c
        /*0044*/ 	.byte	0x00, 0xf0, 0x11, 0x00


	//----- nvinfo : EIATTR_KPARAM_INFO
	.align		4
.L_15:
        /*0048*/ 	.byte	0x04, 0x17
        /*004a*/ 	.short	(.L_17 - .L_16)
.L_16:
        /*004c*/ 	.word	0x00000000
        /*0050*/ 	.short	0x0002
        /*0052*/ 	.short	0x0008
        /*0054*/ 	.byte	0x00, 0xf0, 0x11, 0x00


	//----- nvinfo : EIATTR_KPARAM_INFO
	.align		4
.L_17:
        /*0058*/ 	.byte	0x04, 0x17
        /*005a*/ 	.short	(.L_19 - .L_18)
.L_18:
        /*005c*/ 	.word	0x00000000
        /*0060*/ 	.short	0x0001
        /*0062*/ 	.short	0x0004
        /*0064*/ 	.byte	0x00, 0xf0, 0x11, 0x00


	//----- nvinfo : EIATTR_KPARAM_INFO
	.align		4
.L_19:
        /*0068*/ 	.byte	0x04, 0x17
        /*006a*/ 	.short	(.L_21 - .L_20)
.L_20:
        /*006c*/ 	.word	0x00000000
        /*0070*/ 	.short	0x0000
        /*0072*/ 	.short	0x0000
        /*0074*/ 	.byte	0x00, 0xf0, 0x11, 0x00


	//----- nvinfo : EIATTR_SPARSE_MMA_MASK
	.align		4
.L_21:
        /*0078*/ 	.byte	0x03, 0x50
        /*007a*/ 	.short	0x0000


	//----- nvinfo : EIATTR_MAXREG_COUNT
	.align		4
        /*007c*/ 	.byte	0x03, 0x1b
        /*007e*/ 	.short	0x00ff


	//----- nvinfo : EIATTR_MERCURY_ISA_VERSION
	.align		4
        /*0080*/ 	.byte	0x03, 0x5f
        /*0082*/ 	.short	0x0101


	//----- nvinfo : EIATTR_VRC_CTA_INIT_COUNT
	.align		4
        /*0084*/ 	.byte	0x02, 0x4a
	.zero		1
	.zero		1


	//----- nvinfo : EIATTR_EXIT_INSTR_OFFSETS
	.align		4
        /*0088*/ 	.byte	0x04, 0x1c
        /*008a*/ 	.short	(.L_23 - .L_22)


	//   ....[0]....
.L_22:
        /*008c*/ 	.word	0x000000c0


	//   ....[1]....
        /*0090*/ 	.word	0x00000210


	//----- nvinfo : EIATTR_CBANK_PARAM_SIZE
	.align		4
.L_23:
        /*0094*/ 	.byte	0x03, 0x19
        /*0096*/ 	.short	0x0028


	//----- nvinfo : EIATTR_PARAM_CBANK
	.align		4
        /*0098*/ 	.byte	0x04, 0x0a
        /*009a*/ 	.short	(.L_25 - .L_24)
	.align		4
.L_24:
        /*009c*/ 	.word	index@(.nv.constant0._Z4gainiifffPfS_)
        /*00a0*/ 	.short	0x0380
        /*00a2*/ 	.short	0x0028


	//----- nvinfo : EIATTR_SW_WAR
	.align		4
.L_25:
        /*00a4*/ 	.byte	0x04, 0x36
        /*00a6*/ 	.short	(.L_27 - .L_26)
.L_26:
        /*00a8*/ 	.word	0x00000008
.L_27:


//--------------------- .nv.callgraph             --------------------------
	.section	.nv.callgraph,"",@"SHT_CUDA_CALLGRAPH"
	.align	4
	.sectionentsize	8
	.align		4
        /*0000*/ 	.word	0x00000000
	.align		4
        /*0004*/ 	.word	0xffffffff
	.align		4
        /*0008*/ 	.word	0x00000000
	.align		4
        /*000c*/ 	.word	0xfffffffe
	.align		4
        /*0010*/ 	.word	0x00000000
	.align		4
        /*0014*/ 	.word	0xfffffffd
	.align		4
        /*0018*/ 	.word	0x00000000
	.align		4
        /*001c*/ 	.word	0xfffffffc


//--------------------- .text._Z4gainiifffPfS_    --------------------------
	.section	.text._Z4gainiifffPfS_,"ax",@progbits
	.align	128
        .global         _Z4gainiifffPfS_
        .type           _Z4gainiifffPfS_,@function
        .size           _Z4gainiifffPfS_,(.L_x_1 - _Z4gainiifffPfS_)
        .other          _Z4gainiifffPfS_,@"STO_CUDA_ENTRY STV_DEFAULT"
_Z4gainiifffPfS_:
.text._Z4gainiifffPfS_:
[----:B------:R-:W-:Y:S01]  /*0000*/  LDC R1, c[0x0][0x37c] ;  /* 0x0000df00ff017b82 */ /* 0x000fe20000000800 */
[----:B------:R-:W0:Y:S07]  /*0010*/  S2R R2, SR_TID.Y ;  /* 0x0000000000027919 */ /* 0x000e2e0000002200 */
[----:B------:R-:W1:Y:S01]  /*0020*/  LDC R0, c[0x0][0x360] ;  /* 0x0000d800ff007b82 */ /* 0x000e620000000800 */
[----:B------:R-:W2:Y:S01]  /*0030*/  LDCU.64 UR6, c[0x0][0x380] ;  /* 0x00007000ff0677ac */ /* 0x000ea20008000a00 */
[----:B------:R-:W1:Y:S06]  /*0040*/  S2R R3, SR_TID.X ;  /* 0x0000000000037919 */ /* 0x000e6c0000002100 */
[----:B------:R-:W0:Y:S08]  /*0050*/  S2UR UR5, SR_CTAID.Y ;  /* 0x00000000000579c3 */ /* 0x000e300000002600 */
[----:B------:R-:W0:Y:S08]  /*0060*/  LDC R5, c[0x0][0x364] ;  /* 0x0000d900ff057b82 */ /* 0x000e300000000800 */
[----:B------:R-:W1:Y:S01]  /*0070*/  S2UR UR4, SR_CTAID.X ;  /* 0x00000000000479c3 */ /* 0x000e620000002500 */
[----:B0-----:R-:W-:-:S05]  /*0080*/  IMAD R5, R5, UR5, R2 ;  /* 0x0000000505057c24 */ /* 0x001fca000f8e0202 */
[----:B--2---:R-:W-:Y:S01]  /*0090*/  ISETP.GE.AND P0, PT, R5, UR7, PT ;  /* 0x0000000705007c0c */ /* 0x004fe2000bf06270 */
[----:B-1----:R-:W-:-:S05]  /*00a0*/  IMAD R0, R0, UR4, R3 ;  /* 0x0000000400007c24 */ /* 0x002fca000f8e0203 */
[----:B------:R-:W-:-:S13]  /*00b0*/  ISETP.GE.OR P0, PT, R0, UR6, P0 ;  /* 0x0000000600007c0c */ /* 0x000fda0008706670 */
[----:B------:R-:W-:Y:S05]  /*00c0*/  @P0 EXIT ;  /* 0x000000000000094d */ /* 0x000fea0003800000 */
[----:B------:R-:W0:Y:S01]  /*00d0*/  LDC.64 R2, c[0x0][0x398] ;  /* 0x0000e600ff027b82 */ /* 0x000e220000000a00 */
[----:B------:R-:W1:Y:S01]  /*00e0*/  LDCU.64 UR4, c[0x0][0x358] ;  /* 0x00006b00ff0477ac */ /* 0x000e620008000a00 */
[----:B------:R-:W-:Y:S01]  /*00f0*/  IMAD R0, R5, UR6, R0 ;  /* 0x0000000605007c24 */ /* 0x000fe2000f8e0200 */
[----:B------:R-:W2:Y:S04]  /*0100*/  LDCU.64 UR8, c[0x0][0x388] ;  /* 0x00007100ff0877ac */ /* 0x000ea80008000a00 */
[----:B------:R-:W-:Y:S01]  /*0110*/  SHF.L.U32 R7, R0, 0x2, RZ ;  /* 0x0000000200077819 */ /* 0x000fe200000006ff */
[----:B------:R-:W3:Y:S01]  /*0120*/  LDC.64 R4, c[0x0][0x3a0] ;  /* 0x0000e800ff047b82 */ /* 0x000ee20000000a00 */
[----:B------:R-:W4:Y:S03]  /*0130*/  LDCU UR7, c[0x0][0x390] ;  /* 0x00007200ff0777ac */ /* 0x000f260008000800 */
[----:B0-----:R-:W-:-:S05]  /*0140*/  IMAD.WIDE R2, R7, 0x4, R2 ;  /* 0x0000000407027825 */ /* 0x001fca00078e0202 */
[----:B-1----:R-:W2:Y:S01]  /*0150*/  LDG.E R0, desc[UR4][R2.64] ;  /* 0x0000000402007981 */ /* 0x002ea2000c1e1900 */
[----:B---3--:R-:W-:-:S04]  /*0160*/  IMAD.WIDE R4, R7, 0x4, R4 ;  /* 0x0000000407047825 */ /* 0x008fc800078e0204 */
[----:B--2---:R-:W-:-:S05]  /*0170*/  FMUL R7, R0, UR8 ;  /* 0x0000000800077c20 */ /* 0x004fca0008400000 */
[----:B------:R-:W-:Y:S04]  /*0180*/  STG.E desc[UR4][R4.64], R7 ;  /* 0x0000000704007986 */ /* 0x000fe8000c101904 */
[----:B------:R-:W2:Y:S02]  /*0190*/  LDG.E R0, desc[UR4][R2.64+0x4] ;  /* 0x0000040402007981 */ /* 0x000ea4000c1e1900 */
[----:B--2---:R-:W-:-:S05]  /*01a0*/  FMUL R9, R0, UR9 ;  /* 0x0000000900097c20 */ /* 0x004fca0008400000 */
[----:B------:R-:W-:Y:S04]  /*01b0*/  STG.E desc[UR4][R4.64+0x4], R9 ;  /* 0x0000040904007986 */ /* 0x000fe8000c101904 */
[----:B------:R-:W4:Y:S02]  /*01c0*/  LDG.E R0, desc[UR4][R2.64+0x8] ;  /* 0x0000080402007981 */ /* 0x000f24000c1e1900 */
[----:B----4-:R-:W-:-:S05]  /*01d0*/  FMUL R11, R0, UR7 ;  /* 0x00000007000b7c20 */ /* 0x010fca0008400000 */
[----:B------:R-:W-:Y:S04]  /*01e0*/  STG.E desc[UR4][R4.64+0x8], R11 ;  /* 0x0000080b04007986 */ /* 0x000fe8000c101904 */
[----:B------:R-:W2:Y:S04]  /*01f0*/  LDG.E R13, desc[UR4][R2.64+0xc] ;  /* 0x00000c04020d7981 */ /* 0x000ea8000c1e1900 */
[----:B--2---:R-:W-:Y:S01]  /*0200*/  STG.E desc[UR4][R4.64+0xc], R13 ;  /* 0x00000c0d04007986 */ /* 0x004fe2000c101904 */
[----:B------:R-:W-:Y:S05]  /*0210*/  EXIT ;  /* 0x000000000000794d */ /* 0x000fea0003800000 */
.L_x_0:
[----:B------:R-:W-:-:S00]  /*0220*/  BRA `(.L_x_0) ;  /* 0xfffffffc00fc7947 */ /* 0x000fc0000383ffff */
[----:B------:R-:W-:-:S00]  /*0230*/  NOP ;  /* 0x0000000000007918 */ /* 0x000fc00000000000 */
        /* <DEDUP_REMOVED lines=12> */
.L_x_1:


//--------------------- .nv.shared.reserved.0     --------------------------
	.section	.nv.shared.reserved.0,"aw",@nobits
	.weak		__nv_reservedSMEM_offset_0_alias
	.size		__nv_reservedSMEM_offset_0_alias, 0, 64
	.other		__nv_reservedSMEM_offset_0_alias,@"STO_CUDA_RESERVED_SHARED STV_DEFAULT"
__nv_reservedSMEM_offset_0_alias:
	.zero		0
	.zero		64


//--------------------- .nv.constant0._Z4gainiifffPfS_ --------------------------
	.section	.nv.constant0._Z4gainiifffPfS_,"a",@progbits
	.sectionflags	@""
	.align	4
.nv.constant0._Z4gainiifffPfS_:
	.zero		936


//--------------------- SYMBOLS --------------------------

	.type		.nv.reservedSmem.offset0,@object
	.size		.nv.reservedSmem.offset0,0x4
